//
// Generated by NVIDIA NVVM Compiler
//
// Compiler Build ID: CL-36424714
// Cuda compilation tools, release 13.0, V13.0.88
// Based on NVVM 20.0.0
//

.version 9.0
.target sm_100
.address_size 64

	// .globl	binary_mul_forward

.visible .entry binary_mul_forward(
	.param .align 1 .b8 binary_mul_forward_param_0[1],
	.param .u64 binary_mul_forward_param_1,
	.param .u64 .ptr .align 1 binary_mul_forward_param_2,
	.param .u64 .ptr .align 1 binary_mul_forward_param_3,
	.param .u64 .ptr .align 1 binary_mul_forward_param_4
)
{
	.reg .pred 	%p<2>;
	.reg .b32 	%r<5>;
	.reg .b32 	%f<4>;
	.reg .b64 	%rd<13>;

	ld.param.u64 	%rd5, [binary_mul_forward_param_1];
	ld.param.u64 	%rd2, [binary_mul_forward_param_2];
	ld.param.u64 	%rd3, [binary_mul_forward_param_3];
	ld.param.u64 	%rd4, [binary_mul_forward_param_4];
	mov.u32 	%r1, %ctaid.x;
	mov.u32 	%r2, %ntid.x;
	mov.u32 	%r3, %tid.x;
	mad.lo.s32 	%r4, %r1, %r2, %r3;
	cvt.u64.u32 	%rd1, %r4;
	setp.le.u64 	%p1, %rd5, %rd1;
	@%p1 bra 	$L__BB0_2;
	cvta.to.global.u64 	%rd6, %rd2;
	cvta.to.global.u64 	%rd7, %rd3;
	cvta.to.global.u64 	%rd8, %rd4;
	shl.b64 	%rd9, %rd1, 2;
	add.s64 	%rd10, %rd6, %rd9;
	ld.global.f32 	%f1, [%rd10];
	add.s64 	%rd11, %rd7, %rd9;
	ld.global.f32 	%f2, [%rd11];
	mul.f32 	%f3, %f1, %f2;
	add.s64 	%rd12, %rd8, %rd9;
	st.global.f32 	[%rd12], %f3;
$L__BB0_2:
	ret;

}
	// .globl	binary_mul_backward
.visible .entry binary_mul_backward(
	.param .align 1 .b8 binary_mul_backward_param_0[1],
	.param .u64 binary_mul_backward_param_1,
	.param .u64 .ptr .align 1 binary_mul_backward_param_2,
	.param .u64 .ptr .align 1 binary_mul_backward_param_3,
	.param .u64 .ptr .align 1 binary_mul_backward_param_4,
	.param .u64 .ptr .align 1 binary_mul_backward_param_5,
	.param .u64 .ptr .align 1 binary_mul_backward_param_6
)
{
	.reg .pred 	%p<2>;
	.reg .b32 	%r<5>;
	.reg .b32 	%f<8>;
	.reg .b64 	%rd<19>;

	ld.param.u64 	%rd7, [binary_mul_backward_param_1];
	ld.param.u64 	%rd2, [binary_mul_backward_param_2];
	ld.param.u64 	%rd3, [binary_mul_backward_param_3];
	ld.param.u64 	%rd4, [binary_mul_backward_param_4];
	ld.param.u64 	%rd5, [binary_mul_backward_param_5];
	ld.param.u64 	%rd6, [binary_mul_backward_param_6];
	mov.u32 	%r1, %ctaid.x;
	mov.u32 	%r2, %ntid.x;
	mov.u32 	%r3, %tid.x;
	mad.lo.s32 	%r4, %r1, %r2, %r3;
	cvt.u64.u32 	%rd1, %r4;
	setp.le.u64 	%p1, %rd7, %rd1;
	@%p1 bra 	$L__BB1_2;
	cvta.to.global.u64 	%rd8, %rd2;
	cvta.to.global.u64 	%rd9, %rd4;
	cvta.to.global.u64 	%rd10, %rd6;
	cvta.to.global.u64 	%rd11, %rd3;
	cvta.to.global.u64 	%rd12, %rd5;
	shl.b64 	%rd13, %rd1, 2;
	add.s64 	%rd14, %rd8, %rd13;
	ld.global.f32 	%f1, [%rd14];
	add.s64 	%rd15, %rd9, %rd13;
	ld.global.f32 	%f2, [%rd15];
	add.s64 	%rd16, %rd10, %rd13;
	ld.global.f32 	%f3, [%rd16];
	add.s64 	%rd17, %rd11, %rd13;
	ld.global.f32 	%f4, [%rd17];
	fma.rn.f32 	%f5, %f2, %f3, %f4;
	st.global.f32 	[%rd17], %f5;
	add.s64 	%rd18, %rd12, %rd13;
	ld.global.f32 	%f6, [%rd18];
	fma.rn.f32 	%f7, %f1, %f3, %f6;
	st.global.f32 	[%rd18], %f7;
$L__BB1_2:
	ret;

}


// ===== COMPILED SASS (sm_100) =====

	.target	sm_100

	.elftype	@"ET_EXEC"


//--------------------- .note.nv.tkinfo           --------------------------
	.section	.note.nv.tkinfo,"",@"SHT_NOTE"
	.sectionflags	@"SHF_NOTE_NV_TKINFO"
	.tkinfo
        /*0018*/ 	.word	0x00000002
        /*0030*/ 	.string	""
        /*0030*/ 	.string	"ptxas"
        /*0030*/ 	.string	"Cuda compilation tools, release 13.0, V13.0.88"
        /*0030*/ 	.string	"Build cuda_13.0.r13.0/compiler.36424714_0"
        /*0030*/ 	.string	"-arch sm_100 -m 64 "



//--------------------- .note.nv.cuinfo           --------------------------
	.section	.note.nv.cuinfo,"",@"SHT_NOTE"
	.sectionflags	@"SHF_NOTE_NV_CUINFO"
        /*0018*/ 	.short	0x0002
        /*001a*/ 	.short	0x0064
        /*001c*/ 	.short	0x0082
	.zero		2


//--------------------- .nv.info                  --------------------------
	.section	.nv.info,"",@"SHT_CUDA_INFO"
	.align	4


	//----- nvinfo : EIATTR_REGCOUNT
	.align		4
        /*0000*/ 	.byte	0x04, 0x2f
        /*0002*/ 	.short	(.L_1 - .L_0)
	.align		4
.L_0:
        /*0004*/ 	.word	index@(binary_mul_forward)
        /*0008*/ 	.word	0x0000000c


	//----- nvinfo : EIATTR_FRAME_SIZE
	.align		4
.L_1:
        /*000c*/ 	.byte	0x04, 0x11
        /*000e*/ 	.short	(.L_3 - .L_2)
	.align		4
.L_2:
        /*0010*/ 	.word	index@(binary_mul_forward)
        /*0014*/ 	.word	0x00000000


	//----- nvinfo : EIATTR_REGCOUNT
	.align		4
.L_3:
        /*0018*/ 	.byte	0x04, 0x2f
        /*001a*/ 	.short	(.L_5 - .L_4)
	.align		4
.L_4:
        /*001c*/ 	.word	index@(binary_mul_backward)
        /*0020*/ 	.word	0x00000012


	//----- nvinfo : EIATTR_FRAME_SIZE
	.align		4
.L_5:
        /*0024*/ 	.byte	0x04, 0x11
        /*0026*/ 	.short	(.L_7 - .L_6)
	.align		4
.L_6:
        /*0028*/ 	.word	index@(binary_mul_backward)
        /*002c*/ 	.word	0x00000000


	//----- nvinfo : EIATTR_MIN_STACK_SIZE
	.align		4
.L_7:
        /*0030*/ 	.byte	0x04, 0x12
        /*0032*/ 	.short	(.L_9 - .L_8)
	.align		4
.L_8:
        /*0034*/ 	.word	index@(binary_mul_backward)
        /*0038*/ 	.word	0x00000000


	//----- nvinfo : EIATTR_MIN_STACK_SIZE
	.align		4
.L_9:
        /*003c*/ 	.byte	0x04, 0x12
        /*003e*/ 	.short	(.L_11 - .L_10)
	.align		4
.L_10:
        /*0040*/ 	.word	index@(binary_mul_forward)
        /*0044*/ 	.word	0x00000000
.L_11:


//--------------------- .nv.compat                --------------------------
	.section	.nv.compat,"",@"SHT_CUDA_COMPAT_INFO"
	.align	4
        /*0000*/ 	.byte	0x02, 0x09, 0x00, 0x00, 0x02, 0x02, 0x01, 0x00, 0x02, 0x05, 0x05, 0x00, 0x03, 0x07, 0x01, 0x01
        /*0010*/ 	.byte	0x02, 0x03, 0x00, 0x00, 0x02, 0x06, 0x01, 0x00, 0x04, 0x0b, 0x08, 0x00, 0x09, 0x00, 0x00, 0x00
        /*0020*/ 	.byte	0x00, 0x00, 0x00, 0x00


//--------------------- .nv.info.binary_mul_backward --------------------------
	.section	.nv.info.binary_mul_backward,"",@"SHT_CUDA_INFO"
	.sectionflags	@""
	.align	4


	//----- nvinfo : EIATTR_CUDA_API_VERSION
	.align		4
        /*0000*/ 	.byte	0x04, 0x37
        /*0002*/ 	.short	(.L_13 - .L_12)
.L_12:
        /*0004*/ 	.word	0x00000082


	//----- nvinfo : EIATTR_KPARAM_INFO
	.align		4
.L_13:
        /*0008*/ 	.byte	0x04, 0x17
        /*000a*/ 	.short	(.L_15 - .L_14)
.L_14:
        /*000c*/ 	.word	0x00000000
        /*0010*/ 	.short	0x0006
        /*0012*/ 	.short	0x0030
        /*0014*/ 	.byte	0x00, 0xf5, 0x21, 0x00


	//----- nvinfo : EIATTR_KPARAM_INFO
	.align		4
.L_15:
        /*0018*/ 	.byte	0x04, 0x17
        /*001a*/ 	.short	(.L_17 - .L_16)
.L_16:
        /*001c*/ 	.word	0x00000000
        /*0020*/ 	.short	0x0005
        /*0022*/ 	.short	0x0028
        /*0024*/ 	.byte	0x00, 0xf5, 0x21, 0x00


	//----- nvinfo : EIATTR_KPARAM_INFO
	.align		4
.L_17:
        /*0028*/ 	.byte	0x04, 0x17
        /*002a*/ 	.short	(.L_19 - .L_18)
.L_18:
        /*002c*/ 	.word	0x00000000
        /*0030*/ 	.short	0x0004
        /*0032*/ 	.short	0x0020
        /*0034*/ 	.byte	0x00, 0xf5, 0x21, 0x00


	//----- nvinfo : EIATTR_KPARAM_INFO
	.align		4
.L_19:
        /*0038*/ 	.byte	0x04, 0x17
        /*003a*/ 	.short	(.L_21 - .L_20)
.L_20:
        /*003c*/ 	.word	0x00000000
        /*0040*/ 	.short	0x0003
        /*0042*/ 	.short	0x0018
        /*0044*/ 	.byte	0x00, 0xf5, 0x21, 0x00


	//----- nvinfo : EIATTR_KPARAM_INFO
	.align		4
.L_21:
        /*0048*/ 	.byte	0x04, 0x17
        /*004a*/ 	.short	(.L_23 - .L_22)
.L_22:
        /*004c*/ 	.word	0x00000000
        /*0050*/ 	.short	0x0002
        /*0052*/ 	.short	0x0010
        /*0054*/ 	.byte	0x00, 0xf5, 0x21, 0x00


	//----- nvinfo : EIATTR_KPARAM_INFO
	.align		4
.L_23:
        /*0058*/ 	.byte	0x04, 0x17
        /*005a*/ 	.short	(.L_25 - .L_24)
.L_24:
        /*005c*/ 	.word	0x00000000
        /*0060*/ 	.short	0x0001
        /*0062*/ 	.short	0x0008
        /*0064*/ 	.byte	0x00, 0xf0, 0x21, 0x00


	//----- nvinfo : EIATTR_KPARAM_INFO
	.align		4
.L_25:
        /*0068*/ 	.byte	0x04, 0x17
        /*006a*/ 	.short	(.L_27 - .L_26)
.L_26:
        /*006c*/ 	.word	0x00000000
        /*0070*/ 	.short	0x0000
        /*0072*/ 	.short	0x0000
        /*0074*/ 	.byte	0x00, 0xf0, 0x05, 0x00


	//----- nvinfo : EIATTR_SPARSE_MMA_MASK
	.align		4
.L_27:
        /*0078*/ 	.byte	0x03, 0x50
        /*007a*/ 	.short	0x0000


	//----- nvinfo : EIATTR_MAXREG_COUNT
	.align		4
        /*007c*/ 	.byte	0x03, 0x1b
        /*007e*/ 	.short	0x00ff


	//----- nvinfo : EIATTR_MERCURY_ISA_VERSION
	.align		4
        /*0080*/ 	.byte	0x03, 0x5f
        /*0082*/ 	.short	0x0101


	//----- nvinfo : EIATTR_VRC_CTA_INIT_COUNT
	.align		4
        /*0084*/ 	.byte	0x02, 0x4a
	.zero		1
	.zero		1


	//----- nvinfo : EIATTR_EXIT_INSTR_OFFSETS
	.align		4
        /*0088*/ 	.byte	0x04, 0x1c
        /*008a*/ 	.short	(.L_29 - .L_28)


	//   ....[0]....
.L_28:
        /*008c*/ 	.word	0x00000080


	//   ....[1]....
        /*0090*/ 	.word	0x00000220


	//----- nvinfo : EIATTR_CBANK_PARAM_SIZE
	.align		4
.L_29:
        /*0094*/ 	.byte	0x03, 0x19
        /*0096*/ 	.short	0x0038


	//----- nvinfo : EIATTR_PARAM_CBANK
	.align		4
        /*0098*/ 	.byte	0x04, 0x0a
        /*009a*/ 	.short	(.L_31 - .L_30)
	.align		4
.L_30:
        /*009c*/ 	.word	index@(.nv.constant0.binary_mul_backward)
        /*00a0*/ 	.short	0x0380
        /*00a2*/ 	.short	0x0038


	//----- nvinfo : EIATTR_SW_WAR
	.align		4
.L_31:
        /*00a4*/ 	.byte	0x04, 0x36
        /*00a6*/ 	.short	(.L_33 - .L_32)
.L_32:
        /*00a8*/ 	.word	0x00000008
.L_33:


//--------------------- .nv.info.binary_mul_forward --------------------------
	.section	.nv.info.binary_mul_forward,"",@"SHT_CUDA_INFO"
	.sectionflags	@""
	.align	4


	//----- nvinfo : EIATTR_CUDA_API_VERSION
	.align		4
        /*0000*/ 	.byte	0x04, 0x37
        /*0002*/ 	.short	(.L_35 - .L_34)
.L_34:
        /*0004*/ 	.word	0x00000082


	//----- nvinfo : EIATTR_KPARAM_INFO
	.align		4
.L_35:
        /*0008*/ 	.byte	0x04, 0x17
        /*000a*/ 	.short	(.L_37 - .L_36)
.L_36:
        /*000c*/ 	.word	0x00000000
        /*0010*/ 	.short	0x0004
        /*0012*/ 	.short	0x0020
        /*0014*/ 	.byte	0x00, 0xf5, 0x21, 0x00


	//----- nvinfo : EIATTR_KPARAM_INFO
	.align		4
.L_37:
        /*0018*/ 	.byte	0x04, 0x17
        /*001a*/ 	.short	(.L_39 - .L_38)
.L_38:
        /*001c*/ 	.word	0x00000000
        /*0020*/ 	.short	0x0003
        /*0022*/ 	.short	0x0018
        /*0024*/ 	.byte	0x00, 0xf5, 0x21, 0x00


	//----- nvinfo : EIATTR_KPARAM_INFO
	.align		4
.L_39:
        /*0028*/ 	.byte	0x04, 0x17
        /*002a*/ 	.short	(.L_41 - .L_40)
.L_40:
        /*002c*/ 	.word	0x00000000
        /*0030*/ 	.short	0x0002
        /*0032*/ 	.short	0x0010
        /*0034*/ 	.byte	0x00, 0xf5, 0x21, 0x00


	//----- nvinfo : EIATTR_KPARAM_INFO
	.align		4
.L_41:
        /*0038*/ 	.byte	0x04, 0x17
        /*003a*/ 	.short	(.L_43 - .L_42)
.L_42:
        /*003c*/ 	.word	0x00000000
        /*0040*/ 	.short	0x0001
        /*0042*/ 	.short	0x0008
        /*0044*/ 	.byte	0x00, 0xf0, 0x21, 0x00


	//----- nvinfo : EIATTR_KPARAM_INFO
	.align		4
.L_43:
        /*0048*/ 	.byte	0x04, 0x17
        /*004a*/ 	.short	(.L_45 - .L_44)
.L_44:
        /*004c*/ 	.word	0x00000000
        /*0050*/ 	.short	0x0000
        /*0052*/ 	.short	0x0000
        /*0054*/ 	.byte	0x00, 0xf0, 0x05, 0x00


	//----- nvinfo : EIATTR_SPARSE_MMA_MASK
	.align		4
.L_45:
        /*0058*/ 	.byte	0x03, 0x50
        /*005a*/ 	.short	0x0000


	//----- nvinfo : EIATTR_MAXREG_COUNT
	.align		4
        /*005c*/ 	.byte	0x03, 0x1b
        /*005e*/ 	.short	0x00ff


	//----- nvinfo : EIATTR_MERCURY_ISA_VERSION
	.align		4
        /*0060*/ 	.byte	0x03, 0x5f
        /*0062*/ 	.short	0x0101


	//----- nvinfo : EIATTR_VRC_CTA_INIT_COUNT
	.align		4
        /*0064*/ 	.byte	0x02, 0x4a
	.zero		1
	.zero		1


	//----- nvinfo : EIATTR_EXIT_INSTR_OFFSETS
	.align		4
        /*0068*/ 	.byte	0x04, 0x1c
        /*006a*/ 	.short	(.L_47 - .L_46)


	//   ....[0]....
.L_46:
        /*006c*/ 	.word	0x00000080


	//   ....[1]....
        /*0070*/ 	.word	0x00000180


	//----- nvinfo : EIATTR_CBANK_PARAM_SIZE
	.align		4
.L_47:
        /*0074*/ 	.byte	0x03, 0x19
        /*0076*/ 	.short	0x0028


	//----- nvinfo : EIATTR_PARAM_CBANK
	.align		4
        /*0078*/ 	.byte	0x04, 0x0a
        /*007a*/ 	.short	(.L_49 - .L_48)
	.align		4
.L_48:
        /*007c*/ 	.word	index@(.nv.constant0.binary_mul_forward)
        /*0080*/ 	.short	0x0380
        /*0082*/ 	.short	0x0028


	//----- nvinfo : EIATTR_SW_WAR
	.align		4
.L_49:
        /*0084*/ 	.byte	0x04, 0x36
        /*0086*/ 	.short	(.L_51 - .L_50)
.L_50:
        /*0088*/ 	.word	0x00000008
.L_51:


//--------------------- .nv.callgraph             --------------------------
	.section	.nv.callgraph,"",@"SHT_CUDA_CALLGRAPH"
	.align	4
	.sectionentsize	8
	.align		4
        /*0000*/ 	.word	0x00000000
	.align		4
        /*0004*/ 	.word	0xffffffff
	.align		4
        /*0008*/ 	.word	0x00000000
	.align		4
        /*000c*/ 	.word	0xfffffffe
	.align		4
        /*0010*/ 	.word	0x00000000
	.align		4
        /*0014*/ 	.word	0xfffffffd
	.align		4
        /*0018*/ 	.word	0x00000000
	.align		4
        /*001c*/ 	.word	0xfffffffc


//--------------------- .text.binary_mul_backward --------------------------
	.section	.text.binary_mul_backward,"ax",@progbits
	.align	128
        .global         binary_mul_backward
        .type           binary_mul_backward,@function
        .size           binary_mul_backward,(.L_x_2 - binary_mul_backward)
        .other          binary_mul_backward,@"STO_CUDA_ENTRY STV_DEFAULT"
binary_mul_backward:
.text.binary_mul_backward:
[----:B------:R-:W-:Y:S01]  /*0000*/  LDC R1, c[0x0][0x37c] ;  /* 0x0000df00ff017b82 */ /* 0x000fe20000000800 */
[----:B------:R-:W0:Y:S07]  /*0010*/  S2R R3, SR_TID.X ;  /* 0x0000000000037919 */ /* 0x000e2e0000002100 */
[----:B------:R-:W0:Y:S01]  /*0020*/  S2UR UR4, SR_CTAID.X ;  /* 0x00000000000479c3 */ /* 0x000e220000002500 */
[----:B------:R-:W1:Y:S07]  /*0030*/  LDCU.64 UR6, c[0x0][0x388] ;  /* 0x00007100ff0677ac */ /* 0x000e6e0008000a00 */
[----:B------:R-:W0:Y:S02]  /*0040*/  LDC R0, c[0x0][0x360] ;  /* 0x0000d800ff007b82 */ /* 0x000e240000000800 */
[----:B0-----:R-:W-:-:S05]  /*0050*/  IMAD R0, R0, UR4, R3 ;  /* 0x0000000400007c24 */ /* 0x001fca000f8e0203 */
[----:B-1----:R-:W-:-:S04]  /*0060*/  ISETP.GE.U32.AND P0, PT, R0, UR6, PT ;  /* 0x0000000600007c0c */ /* 0x002fc8000bf06070 */
[----:B------:R-:W-:-:S13]  /*0070*/  ISETP.GE.U32.AND.EX P0, PT, RZ, UR7, PT, P0 ;  /* 0x00000007ff007c0c */ /* 0x000fda000bf06100 */
[----:B------:R-:W-:Y:S05]  /*0080*/  @P0 EXIT ;  /* 0x000000000000094d */ /* 0x000fea0003800000 */
[----:B------:R-:W0:Y:S01]  /*0090*/  LDCU.64 UR6, c[0x0][0x3b0] ;  /* 0x00007600ff0677ac */ /* 0x000e220008000a00 */
[----:B------:R-:W-:Y:S01]  /*00a0*/  IMAD.SHL.U32 R4, R0, 0x4, RZ ;  /* 0x0000000400047824 */ /* 0x000fe200078e00ff */
[----:B------:R-:W-:Y:S01]  /*00b0*/  SHF.R.U32.HI R0, RZ, 0x1e, R0 ;  /* 0x0000001eff007819 */ /* 0x000fe20000011600 */
[----:B------:R-:W1:Y:S01]  /*00c0*/  LDCU.128 UR12, c[0x0][0x3a0] ;  /* 0x00007400ff0c77ac */ /* 0x000e620008000c00 */
[----:B------:R-:W2:Y:S01]  /*00d0*/  LDCU.128 UR8, c[0x0][0x390] ;  /* 0x00007200ff0877ac */ /* 0x000ea20008000c00 */
[----:B------:R-:W3:Y:S01]  /*00e0*/  LDCU.64 UR4, c[0x0][0x358] ;  /* 0x00006b00ff0477ac */ /* 0x000ee20008000a00 */
[C---:B0-----:R-:W-:Y:S02]  /*00f0*/  IADD3 R10, P1, PT, R4.reuse, UR6, RZ ;  /* 0x00000006040a7c10 */ /* 0x041fe4000ff3e0ff */
[----:B-1----:R-:W-:Y:S02]  /*0100*/  IADD3 R8, P0, PT, R4, UR12, RZ ;  /* 0x0000000c04087c10 */ /* 0x002fe4000ff1e0ff */
[----:B------:R-:W-:-:S02]  /*0110*/  IADD3.X R11, PT, PT, R0, UR7, RZ, P1, !PT ;  /* 0x00000007000b7c10 */ /* 0x000fc40008ffe4ff */
[----:B--2---:R-:W-:Y:S02]  /*0120*/  IADD3 R2, P2, PT, R4, UR10, RZ ;  /* 0x0000000a04027c10 */ /* 0x004fe4000ff5e0ff */
[C---:B------:R-:W-:Y:S02]  /*0130*/  IADD3.X R9, PT, PT, R0.reuse, UR13, RZ, P0, !PT ;  /* 0x0000000d00097c10 */ /* 0x040fe400087fe4ff */
[----:B------:R-:W-:Y:S01]  /*0140*/  IADD3.X R3, PT, PT, R0, UR11, RZ, P2, !PT ;  /* 0x0000000b00037c10 */ /* 0x000fe200097fe4ff */
[----:B---3--:R-:W2:Y:S04]  /*0150*/  LDG.E R11, desc[UR4][R10.64] ;  /* 0x000000040a0b7981 */ /* 0x008ea8000c1e1900 */
[----:B------:R-:W2:Y:S04]  /*0160*/  LDG.E R8, desc[UR4][R8.64] ;  /* 0x0000000408087981 */ /* 0x000ea8000c1e1900 */
[----:B------:R-:W2:Y:S01]  /*0170*/  LDG.E R13, desc[UR4][R2.64] ;  /* 0x00000004020d7981 */ /* 0x000ea2000c1e1900 */
[----:B------:R-:W-:-:S02]  /*0180*/  IADD3 R6, P0, PT, R4, UR8, RZ ;  /* 0x0000000804067c10 */ /* 0x000fc4000ff1e0ff */
[----:B------:R-:W-:Y:S02]  /*0190*/  IADD3 R4, P1, PT, R4, UR14, RZ ;  /* 0x0000000e04047c10 */ /* 0x000fe4000ff3e0ff */
[C---:B------:R-:W-:Y:S02]  /*01a0*/  IADD3.X R7, PT, PT, R0.reuse, UR9, RZ, P0, !PT ;  /* 0x0000000900077c10 */ /* 0x040fe400087fe4ff */
[----:B------:R-:W-:-:S03]  /*01b0*/  IADD3.X R5, PT, PT, R0, UR15, RZ, P1, !PT ;  /* 0x0000000f00057c10 */ /* 0x000fc60008ffe4ff */
[----:B------:R-:W3:Y:S01]  /*01c0*/  LDG.E R6, desc[UR4][R6.64] ;  /* 0x0000000406067981 */ /* 0x000ee2000c1e1900 */
[----:B--2---:R-:W-:-:S05]  /*01d0*/  FFMA R13, R8, R11, R13 ;  /* 0x0000000b080d7223 */ /* 0x004fca000000000d */
[----:B------:R-:W-:Y:S04]  /*01e0*/  STG.E desc[UR4][R2.64], R13 ;  /* 0x0000000d02007986 */ /* 0x000fe8000c101904 */
[----:B------:R-:W3:Y:S02]  /*01f0*/  LDG.E R15, desc[UR4][R4.64] ;  /* 0x00000004040f7981 */ /* 0x000ee4000c1e1900 */
[----:B---3--:R-:W-:-:S05]  /*0200*/  FFMA R15, R6, R11, R15 ;  /* 0x0000000b060f7223 */ /* 0x008fca000000000f */
[----:B------:R-:W-:Y:S01]  /*0210*/  STG.E desc[UR4][R4.64], R15 ;  /* 0x0000000f04007986 */ /* 0x000fe2000c101904 */
[----:B------:R-:W-:Y:S05]  /*0220*/  EXIT ;  /* 0x000000000000794d */ /* 0x000fea0003800000 */
.L_x_0:
[----:B------:R-:W-:-:S00]  /*0230*/  BRA `(.L_x_0) ;  /* 0xfffffffc00fc7947 */ /* 0x000fc0000383ffff */
[----:B------:R-:W-:-:S00]  /*0240*/  NOP ;  /* 0x0000000000007918 */ /* 0x000fc00000000000 */
        /* <DEDUP_REMOVED lines=11> */
.L_x_2:


//--------------------- .text.binary_mul_forward  --------------------------
	.section	.text.binary_mul_forward,"ax",@progbits
	.align	128
        .global         binary_mul_forward
        .type           binary_mul_forward,@function
        .size           binary_mul_forward,(.L_x_3 - binary_mul_forward)
        .other          binary_mul_forward,@"STO_CUDA_ENTRY STV_DEFAULT"
binary_mul_forward:
.text.binary_mul_forward:
        /* <DEDUP_REMOVED lines=9> */
[----:B------:R-:W0:Y:S01]  /*0090*/  LDCU.128 UR8, c[0x0][0x390] ;  /* 0x00007200ff0877ac */ /* 0x000e220008000c00 */
[----:B------:R-:W-:Y:S01]  /*00a0*/  IMAD.SHL.U32 R6, R0, 0x4, RZ ;  /* 0x0000000400067824 */ /* 0x000fe200078e00ff */
[----:B------:R-:W-:Y:S01]  /*00b0*/  SHF.R.U32.HI R0, RZ, 0x1e, R0 ;  /* 0x0000001eff007819 */ /* 0x000fe20000011600 */
[----:B------:R-:W1:Y:S01]  /*00c0*/  LDCU.64 UR4, c[0x0][0x358] ;  /* 0x00006b00ff0477ac */ /* 0x000e620008000a00 */
[----:B------:R-:W2:Y:S02]  /*00d0*/  LDCU.64 UR6, c[0x0][0x3a0] ;  /* 0x00007400ff0677ac */ /* 0x000ea40008000a00 */
[C---:B0-----:R-:W-:Y:S02]  /*00e0*/  IADD3 R4, P1, PT, R6.reuse, UR10, RZ ;  /* 0x0000000a06047c10 */ /* 0x041fe4000ff3e0ff */
[----:B------:R-:W-:Y:S02]  /*00f0*/  IADD3 R2, P0, PT, R6, UR8, RZ ;  /* 0x0000000806027c10 */ /* 0x000fe4000ff1e0ff */
[----:B------:R-:W-:-:S02]  /*0100*/  IADD3.X R5, PT, PT, R0, UR11, RZ, P1, !PT ;  /* 0x0000000b00057c10 */ /* 0x000fc40008ffe4ff */
[----:B------:R-:W-:-:S04]  /*0110*/  IADD3.X R3, PT, PT, R0, UR9, RZ, P0, !PT ;  /* 0x0000000900037c10 */ /* 0x000fc800087fe4ff */
[----:B-1----:R-:W3:Y:S04]  /*0120*/  LDG.E R5, desc[UR4][R4.64] ;  /* 0x0000000404057981 */ /* 0x002ee8000c1e1900 */
[----:B------:R-:W3:Y:S01]  /*0130*/  LDG.E R2, desc[UR4][R2.64] ;  /* 0x0000000402027981 */ /* 0x000ee2000c1e1900 */
[----:B--2---:R-:W-:-:S04]  /*0140*/  IADD3 R6, P0, PT, R6, UR6, RZ ;  /* 0x0000000606067c10 */ /* 0x004fc8000ff1e0ff */
[----:B------:R-:W-:Y:S01]  /*0150*/  IADD3.X R7, PT, PT, R0, UR7, RZ, P0, !PT ;  /* 0x0000000700077c10 */ /* 0x000fe200087fe4ff */
[----:B---3--:R-:W-:-:S05]  /*0160*/  FMUL R9, R2, R5 ;  /* 0x0000000502097220 */ /* 0x008fca0000400000 */
[----:B------:R-:W-:Y:S01]  /*0170*/  STG.E desc[UR4][R6.64], R9 ;  /* 0x0000000906007986 */ /* 0x000fe2000c101904 */
[----:B------:R-:W-:Y:S05]  /*0180*/  EXIT ;  /* 0x000000000000794d */ /* 0x000fea0003800000 */
.L_x_1:
        /* <DEDUP_REMOVED lines=15> */
.L_x_3:


//--------------------- .nv.shared.reserved.0     --------------------------
	.section	.nv.shared.reserved.0,"aw",@nobits
	.weak		__nv_reservedSMEM_offset_0_alias
	.size		__nv_reservedSMEM_offset_0_alias, 0, 64
	.other		__nv_reservedSMEM_offset_0_alias,@"STO_CUDA_RESERVED_SHARED STV_DEFAULT"
__nv_reservedSMEM_offset_0_alias:
	.zero		0
	.zero		64


//--------------------- .nv.constant0.binary_mul_backward --------------------------
	.section	.nv.constant0.binary_mul_backward,"a",@progbits
	.sectionflags	@""
	.align	4
.nv.constant0.binary_mul_backward:
	.zero		952


//--------------------- .nv.constant0.binary_mul_forward --------------------------
	.section	.nv.constant0.binary_mul_forward,"a",@progbits
	.sectionflags	@""
	.align	4
.nv.constant0.binary_mul_forward:
	.zero		936


//--------------------- SYMBOLS --------------------------

	.type		.nv.reservedSmem.offset0,@object
	.size		.nv.reservedSmem.offset0,0x4
